//
// Generated by NVIDIA NVVM Compiler
//
// Compiler Build ID: CL-36424714
// Cuda compilation tools, release 13.0, V13.0.88
// Based on NVVM 20.0.0
//

.version 9.0
.target sm_100
.address_size 64

	// .globl	_Z10testKernelv
.extern .func  (.param .b32 func_retval0) vprintf
(
	.param .b64 vprintf_param_0,
	.param .b64 vprintf_param_1
)
;
.global .align 4 .u32 _ZZ10testKernelvE7counter;
.global .align 1 .b8 $str[14] = {99, 111, 117, 110, 116, 101, 114, 32, 61, 32, 37, 100, 10};

.visible .entry _Z10testKernelv()
{
	.local .align 8 .b8 	__local_depot0[8];
	.reg .b64 	%SP;
	.reg .b64 	%SPL;
	.reg .b32 	%r<5>;
	.reg .b64 	%rd<5>;

	mov.u64 	%SPL, __local_depot0;
	cvta.local.u64 	%SP, %SPL;
	add.u64 	%rd1, %SP, 0;
	add.u64 	%rd2, %SPL, 0;
	ld.global.u32 	%r1, [_ZZ10testKernelvE7counter];
	add.s32 	%r2, %r1, 1;
	st.global.u32 	[_ZZ10testKernelvE7counter], %r2;
	st.local.u32 	[%rd2], %r2;
	mov.u64 	%rd3, $str;
	cvta.global.u64 	%rd4, %rd3;
	{ // callseq 0, 0
	.param .b64 param0;
	st.param.b64 	[param0], %rd4;
	.param .b64 param1;
	st.param.b64 	[param1], %rd1;
	.param .b32 retval0;
	call.uni (retval0), 
	vprintf, 
	(
	param0, 
	param1
	);
	ld.param.b32 	%r3, [retval0];
	} // callseq 0
	ret;

}


// ===== COMPILED SASS (sm_100) =====

	.target	sm_100

	.elftype	@"ET_EXEC"


//--------------------- .note.nv.tkinfo           --------------------------
	.section	.note.nv.tkinfo,"",@"SHT_NOTE"
	.sectionflags	@"SHF_NOTE_NV_TKINFO"
	.tkinfo
        /*0018*/ 	.word	0x00000002
        /*0030*/ 	.string	""
        /*0030*/ 	.string	"ptxas"
        /*0030*/ 	.string	"Cuda compilation tools, release 13.0, V13.0.88"
        /*0030*/ 	.string	"Build cuda_13.0.r13.0/compiler.36424714_0"
        /*0030*/ 	.string	"-arch sm_100 -m 64 "



//--------------------- .note.nv.cuinfo           --------------------------
	.section	.note.nv.cuinfo,"",@"SHT_NOTE"
	.sectionflags	@"SHF_NOTE_NV_CUINFO"
        /*0018*/ 	.short	0x0002
        /*001a*/ 	.short	0x0064
        /*001c*/ 	.short	0x0082
	.zero		2


//--------------------- .nv.info                  --------------------------
	.section	.nv.info,"",@"SHT_CUDA_INFO"
	.align	4


	//----- nvinfo : EIATTR_REGCOUNT
	.align		4
        /*0000*/ 	.byte	0x04, 0x2f
        /*0002*/ 	.short	(.L_3 - .L_2)
	.align		4
.L_2:
        /*0004*/ 	.word	index@(_Z10testKernelv)
        /*0008*/ 	.word	0x00000018


	//----- nvinfo : EIATTR_FRAME_SIZE
	.align		4
.L_3:
        /*000c*/ 	.byte	0x04, 0x11
        /*000e*/ 	.short	(.L_5 - .L_4)
	.align		4
.L_4:
        /*0010*/ 	.word	index@(_Z10testKernelv)
        /*0014*/ 	.word	0x00000008


	//----- nvinfo : EIATTR_MIN_STACK_SIZE
	.align		4
.L_5:
        /*0018*/ 	.byte	0x04, 0x12
        /*001a*/ 	.short	(.L_7 - .L_6)
	.align		4
.L_6:
        /*001c*/ 	.word	index@(_Z10testKernelv)
        /*0020*/ 	.word	0x00000008
.L_7:


//--------------------- .nv.compat                --------------------------
	.section	.nv.compat,"",@"SHT_CUDA_COMPAT_INFO"
	.align	4
        /*0000*/ 	.byte	0x02, 0x09, 0x00, 0x00, 0x02, 0x02, 0x01, 0x00, 0x02, 0x05, 0x05, 0x00, 0x03, 0x07, 0x01, 0x01
        /*0010*/ 	.byte	0x02, 0x03, 0x00, 0x00, 0x02, 0x06, 0x01, 0x00, 0x04, 0x0b, 0x08, 0x00, 0x09, 0x00, 0x00, 0x00
        /*0020*/ 	.byte	0x00, 0x00, 0x00, 0x00


//--------------------- .nv.info._Z10testKernelv  --------------------------
	.section	.nv.info._Z10testKernelv,"",@"SHT_CUDA_INFO"
	.sectionflags	@""
	.align	4


	//----- nvinfo : EIATTR_CUDA_API_VERSION
	.align		4
        /*0000*/ 	.byte	0x04, 0x37
        /*0002*/ 	.short	(.L_9 - .L_8)
.L_8:
        /*0004*/ 	.word	0x00000082


	//----- nvinfo : EIATTR_SPARSE_MMA_MASK
	.align		4
.L_9:
        /*0008*/ 	.byte	0x03, 0x50
        /*000a*/ 	.short	0x0000


	//----- nvinfo : EIATTR_MAXREG_COUNT
	.align		4
        /*000c*/ 	.byte	0x03, 0x1b
        /*000e*/ 	.short	0x00ff


	//----- nvinfo : EIATTR_EXTERNS
	.align		4
        /*0010*/ 	.byte	0x04, 0x0f
        /*0012*/ 	.short	(.L_11 - .L_10)


	//   ....[0]....
	.align		4
.L_10:
        /*0014*/ 	.word	index@(vprintf)


	//----- nvinfo : EIATTR_MERCURY_ISA_VERSION
	.align		4
.L_11:
        /*0018*/ 	.byte	0x03, 0x5f
        /*001a*/ 	.short	0x0101


	//----- nvinfo : EIATTR_VRC_CTA_INIT_COUNT
	.align		4
        /*001c*/ 	.byte	0x02, 0x4a
	.zero		1
	.zero		1


	//----- nvinfo : EIATTR_SYSCALL_OFFSETS
	.align		4
        /*0020*/ 	.byte	0x04, 0x46
        /*0022*/ 	.short	(.L_13 - .L_12)


	//   ....[0]....
.L_12:
        /*0024*/ 	.word	0x00000120


	//----- nvinfo : EIATTR_EXIT_INSTR_OFFSETS
	.align		4
.L_13:
        /*0028*/ 	.byte	0x04, 0x1c
        /*002a*/ 	.short	(.L_15 - .L_14)


	//   ....[0]....
.L_14:
        /*002c*/ 	.word	0x00000130


	//----- nvinfo : EIATTR_SW_WAR
	.align		4
.L_15:
        /*0030*/ 	.byte	0x04, 0x36
        /*0032*/ 	.short	(.L_17 - .L_16)
.L_16:
        /*0034*/ 	.word	0x00000008
.L_17:


//--------------------- .nv.callgraph             --------------------------
	.section	.nv.callgraph,"",@"SHT_CUDA_CALLGRAPH"
	.align	4
	.sectionentsize	8
	.align		4
        /*0000*/ 	.word	0x00000000
	.align		4
        /*0004*/ 	.word	0xffffffff
	.align		4
        /*0008*/ 	.word	index@(_Z10testKernelv)
	.align		4
        /*000c*/ 	.word	index@(vprintf)
	.align		4
        /*0010*/ 	.word	0x00000000
	.align		4
        /*0014*/ 	.word	0xfffffffe
	.align		4
        /*0018*/ 	.word	0x00000000
	.align		4
        /*001c*/ 	.word	0xfffffffd
	.align		4
        /*0020*/ 	.word	0x00000000
	.align		4
        /*0024*/ 	.word	0xfffffffc


//--------------------- .nv.constant4             --------------------------
	.section	.nv.constant4,"a",@progbits
	.align	8
	.align		8
.nv.constant4:
        /*0000*/ 	.dword	vprintf
	.align		8
        /*0008*/ 	.dword	_ZZ10testKernelvE7counter
	.align		8
        /*0010*/ 	.dword	$str


//--------------------- .text._Z10testKernelv     --------------------------
	.section	.text._Z10testKernelv,"ax",@progbits
	.align	128
        .global         _Z10testKernelv
        .type           _Z10testKernelv,@function
        .size           _Z10testKernelv,(.L_x_2 - _Z10testKernelv)
        .other          _Z10testKernelv,@"STO_CUDA_ENTRY STV_DEFAULT"
_Z10testKernelv:
.text._Z10testKernelv:
[----:B------:R-:W0:Y:S08]  /*0000*/  LDC R1, c[0x0][0x37c] ;  /* 0x0000df00ff017b82 */ /* 0x000e300000000800 */
[----:B------:R-:W1:Y:S01]  /*0010*/  LDC.64 R2, c[0x4][0x8] ;  /* 0x01000200ff027b82 */ /* 0x000e620000000a00 */
[----:B------:R-:W1:Y:S01]  /*0020*/  LDCU.64 UR4, c[0x0][0x358] ;  /* 0x00006b00ff0477ac */ /* 0x000e620008000a00 */
[----:B0-----:R-:W-:Y:S01]  /*0030*/  VIADD R1, R1, 0xfffffff8 ;  /* 0xfffffff801017836 */ /* 0x001fe20000000000 */
[----:B------:R-:W0:Y:S01]  /*0040*/  LDCU UR6, c[0x0][0x2f8] ;  /* 0x00005f00ff0677ac */ /* 0x000e220008000800 */
[----:B------:R-:W2:Y:S01]  /*0050*/  LDCU.64 UR8, c[0x4][0x10] ;  /* 0x01000200ff0877ac */ /* 0x000ea20008000a00 */
[----:B-1----:R-:W3:Y:S01]  /*0060*/  LDG.E R0, desc[UR4][R2.64] ;  /* 0x0000000402007981 */ /* 0x002ee2000c1e1900 */
[----:B------:R-:W-:-:S02]  /*0070*/  MOV R8, 0x0 ;  /* 0x0000000000087802 */ /* 0x000fc40000000f00 */
[----:B0-----:R-:W-:Y:S01]  /*0080*/  IADD3 R6, P0, PT, R1, UR6, RZ ;  /* 0x0000000601067c10 */ /* 0x001fe2000ff1e0ff */
[----:B--2---:R-:W-:Y:S01]  /*0090*/  IMAD.U32 R5, RZ, RZ, UR9 ;  /* 0x00000009ff057e24 */ /* 0x004fe2000f8e00ff */
[----:B------:R-:W-:Y:S02]  /*00a0*/  MOV R4, UR8 ;  /* 0x0000000800047c02 */ /* 0x000fe40008000f00 */
[----:B------:R-:W0:Y:S01]  /*00b0*/  LDC.64 R8, c[0x4][R8] ;  /* 0x0100000008087b82 */ /* 0x000e220000000a00 */
[----:B---3--:R-:W-:-:S05]  /*00c0*/  VIADD R0, R0, 0x1 ;  /* 0x0000000100007836 */ /* 0x008fca0000000000 */
[----:B------:R1:W-:Y:S04]  /*00d0*/  STL [R1], R0 ;  /* 0x0000000001007387 */ /* 0x0003e80000100800 */
[----:B------:R1:W-:Y:S01]  /*00e0*/  STG.E desc[UR4][R2.64], R0 ;  /* 0x0000000002007986 */ /* 0x0003e2000c101904 */
[----:B------:R-:W2:Y:S02]  /*00f0*/  LDCU UR4, c[0x0][0x2fc] ;  /* 0x00005f80ff0477ac */ /* 0x000ea40008000800 */
[----:B012---:R-:W-:-:S07]  /*0100*/  IADD3.X R7, PT, PT, RZ, UR4, RZ, P0, !PT ;  /* 0x00000004ff077c10 */ /* 0x007fce00087fe4ff */
[----:B------:R-:W-:-:S07]  /*0110*/  LEPC R20, `(.L_x_0) ;  /* 0x000000001014794e */ /* 0x000fce0000000000 */
[----:B------:R-:W-:Y:S05]  /*0120*/  CALL.ABS.NOINC R8 ;  /* 0x0000000008007343 */ /* 0x000fea0003c00000 */
.L_x_0:
[----:B------:R-:W-:Y:S05]  /*0130*/  EXIT ;  /* 0x000000000000794d */ /* 0x000fea0003800000 */
.L_x_1:
[----:B------:R-:W-:-:S00]  /*0140*/  BRA `(.L_x_1) ;  /* 0xfffffffc00fc7947 */ /* 0x000fc0000383ffff */
[----:B------:R-:W-:-:S00]  /*0150*/  NOP ;  /* 0x0000000000007918 */ /* 0x000fc00000000000 */
        /* <DEDUP_REMOVED lines=10> */
.L_x_2:


//--------------------- .nv.global.init           --------------------------
	.section	.nv.global.init,"aw",@progbits
.nv.global.init:
	.type		$str,@object
	.size		$str,(.L_1 - $str)
$str:
        /*0000*/ 	.byte	0x63, 0x6f, 0x75, 0x6e, 0x74, 0x65, 0x72, 0x20, 0x3d, 0x20, 0x25, 0x64, 0x0a, 0x00
.L_1:


//--------------------- .nv.shared.reserved.0     --------------------------
	.section	.nv.shared.reserved.0,"aw",@nobits
	.weak		__nv_reservedSMEM_offset_0_alias
	.size		__nv_reservedSMEM_offset_0_alias, 0, 64
	.other		__nv_reservedSMEM_offset_0_alias,@"STO_CUDA_RESERVED_SHARED STV_DEFAULT"
__nv_reservedSMEM_offset_0_alias:
	.zero		0
	.zero		64


//--------------------- .nv.global                --------------------------
	.section	.nv.global,"aw",@nobits
	.align	4
.nv.global:
	.type		_ZZ10testKernelvE7counter,@object
	.size		_ZZ10testKernelvE7counter,(.L_0 - _ZZ10testKernelvE7counter)
_ZZ10testKernelvE7counter:
	.zero		4
.L_0:


//--------------------- .nv.constant0._Z10testKernelv --------------------------
	.section	.nv.constant0._Z10testKernelv,"a",@progbits
	.sectionflags	@""
	.align	4
.nv.constant0._Z10testKernelv:
	.zero		896


//--------------------- SYMBOLS --------------------------

	.type		.nv.reservedSmem.offset0,@object
	.size		.nv.reservedSmem.offset0,0x4
	.type		vprintf,@function
